//
// Generated by NVIDIA NVVM Compiler
//
// Compiler Build ID: CL-36424714
// Cuda compilation tools, release 13.0, V13.0.88
// Based on NVVM 20.0.0
//

.version 9.0
.target sm_100
.address_size 64

	// .globl	_Z16rgb_to_grayscalePhS_ii

.visible .entry _Z16rgb_to_grayscalePhS_ii(
	.param .u64 .ptr .align 1 _Z16rgb_to_grayscalePhS_ii_param_0,
	.param .u64 .ptr .align 1 _Z16rgb_to_grayscalePhS_ii_param_1,
	.param .u32 _Z16rgb_to_grayscalePhS_ii_param_2,
	.param .u32 _Z16rgb_to_grayscalePhS_ii_param_3
)
{
	.reg .pred 	%p<2>;
	.reg .b16 	%rs<4>;
	.reg .b32 	%r<15>;
	.reg .b32 	%f<7>;
	.reg .b64 	%rd<9>;

	ld.param.u64 	%rd1, [_Z16rgb_to_grayscalePhS_ii_param_0];
	ld.param.u64 	%rd2, [_Z16rgb_to_grayscalePhS_ii_param_1];
	ld.param.u32 	%r2, [_Z16rgb_to_grayscalePhS_ii_param_2];
	ld.param.u32 	%r3, [_Z16rgb_to_grayscalePhS_ii_param_3];
	mov.u32 	%r4, %tid.x;
	mov.u32 	%r5, %ctaid.x;
	mov.u32 	%r6, %ntid.x;
	mad.lo.s32 	%r7, %r5, %r6, %r4;
	mov.u32 	%r8, %tid.y;
	mov.u32 	%r9, %ctaid.y;
	mov.u32 	%r10, %ntid.y;
	mad.lo.s32 	%r11, %r9, %r10, %r8;
	mad.lo.s32 	%r1, %r2, %r11, %r7;
	mul.lo.s32 	%r12, %r3, %r2;
	setp.ge.s32 	%p1, %r1, %r12;
	@%p1 bra 	$L__BB0_2;
	cvta.to.global.u64 	%rd3, %rd2;
	cvta.to.global.u64 	%rd4, %rd1;
	mul.lo.s32 	%r13, %r1, 3;
	cvt.s64.s32 	%rd5, %r13;
	add.s64 	%rd6, %rd3, %rd5;
	ld.global.u8 	%rs1, [%rd6];
	ld.global.u8 	%rs2, [%rd6+1];
	ld.global.u8 	%rs3, [%rd6+2];
	cvt.rn.f32.u16 	%f1, %rs1;
	cvt.rn.f32.u16 	%f2, %rs2;
	mul.f32 	%f3, %f2, 0f3F35C28F;
	fma.rn.f32 	%f4, %f1, 0f3E570A3D, %f3;
	cvt.rn.f32.u16 	%f5, %rs3;
	fma.rn.f32 	%f6, %f5, 0f3D8F5C29, %f4;
	cvt.rzi.u32.f32 	%r14, %f6;
	cvt.s64.s32 	%rd7, %r1;
	add.s64 	%rd8, %rd4, %rd7;
	st.global.u8 	[%rd8], %r14;
$L__BB0_2:
	ret;

}


// ===== COMPILED SASS (sm_100) =====

	.target	sm_100

	.elftype	@"ET_EXEC"


//--------------------- .note.nv.tkinfo           --------------------------
	.section	.note.nv.tkinfo,"",@"SHT_NOTE"
	.sectionflags	@"SHF_NOTE_NV_TKINFO"
	.tkinfo
        /*0018*/ 	.word	0x00000002
        /*0030*/ 	.string	""
        /*0030*/ 	.string	"ptxas"
        /*0030*/ 	.string	"Cuda compilation tools, release 13.0, V13.0.88"
        /*0030*/ 	.string	"Build cuda_13.0.r13.0/compiler.36424714_0"
        /*0030*/ 	.string	"-arch sm_100 -m 64 "



//--------------------- .note.nv.cuinfo           --------------------------
	.section	.note.nv.cuinfo,"",@"SHT_NOTE"
	.sectionflags	@"SHF_NOTE_NV_CUINFO"
        /*0018*/ 	.short	0x0002
        /*001a*/ 	.short	0x0064
        /*001c*/ 	.short	0x0082
	.zero		2


//--------------------- .nv.info                  --------------------------
	.section	.nv.info,"",@"SHT_CUDA_INFO"
	.align	4


	//----- nvinfo : EIATTR_REGCOUNT
	.align		4
        /*0000*/ 	.byte	0x04, 0x2f
        /*0002*/ 	.short	(.L_1 - .L_0)
	.align		4
.L_0:
        /*0004*/ 	.word	index@(_Z16rgb_to_grayscalePhS_ii)
        /*0008*/ 	.word	0x0000000a


	//----- nvinfo : EIATTR_FRAME_SIZE
	.align		4
.L_1:
        /*000c*/ 	.byte	0x04, 0x11
        /*000e*/ 	.short	(.L_3 - .L_2)
	.align		4
.L_2:
        /*0010*/ 	.word	index@(_Z16rgb_to_grayscalePhS_ii)
        /*0014*/ 	.word	0x00000000


	//----- nvinfo : EIATTR_MIN_STACK_SIZE
	.align		4
.L_3:
        /*0018*/ 	.byte	0x04, 0x12
        /*001a*/ 	.short	(.L_5 - .L_4)
	.align		4
.L_4:
        /*001c*/ 	.word	index@(_Z16rgb_to_grayscalePhS_ii)
        /*0020*/ 	.word	0x00000000
.L_5:


//--------------------- .nv.compat                --------------------------
	.section	.nv.compat,"",@"SHT_CUDA_COMPAT_INFO"
	.align	4
        /*0000*/ 	.byte	0x02, 0x09, 0x00, 0x00, 0x02, 0x02, 0x01, 0x00, 0x02, 0x05, 0x05, 0x00, 0x03, 0x07, 0x01, 0x01
        /*0010*/ 	.byte	0x02, 0x03, 0x00, 0x00, 0x02, 0x06, 0x01, 0x00, 0x04, 0x0b, 0x08, 0x00, 0x09, 0x00, 0x00, 0x00
        /*0020*/ 	.byte	0x00, 0x00, 0x00, 0x00


//--------------------- .nv.info._Z16rgb_to_grayscalePhS_ii --------------------------
	.section	.nv.info._Z16rgb_to_grayscalePhS_ii,"",@"SHT_CUDA_INFO"
	.sectionflags	@""
	.align	4


	//----- nvinfo : EIATTR_CUDA_API_VERSION
	.align		4
        /*0000*/ 	.byte	0x04, 0x37
        /*0002*/ 	.short	(.L_7 - .L_6)
.L_6:
        /*0004*/ 	.word	0x00000082


	//----- nvinfo : EIATTR_KPARAM_INFO
	.align		4
.L_7:
        /*0008*/ 	.byte	0x04, 0x17
        /*000a*/ 	.short	(.L_9 - .L_8)
.L_8:
        /*000c*/ 	.word	0x00000000
        /*0010*/ 	.short	0x0003
        /*0012*/ 	.short	0x0014
        /*0014*/ 	.byte	0x00, 0xf0, 0x11, 0x00


	//----- nvinfo : EIATTR_KPARAM_INFO
	.align		4
.L_9:
        /*0018*/ 	.byte	0x04, 0x17
        /*001a*/ 	.short	(.L_11 - .L_10)
.L_10:
        /*001c*/ 	.word	0x00000000
        /*0020*/ 	.short	0x0002
        /*0022*/ 	.short	0x0010
        /*0024*/ 	.byte	0x00, 0xf0, 0x11, 0x00


	//----- nvinfo : EIATTR_KPARAM_INFO
	.align		4
.L_11:
        /*0028*/ 	.byte	0x04, 0x17
        /*002a*/ 	.short	(.L_13 - .L_12)
.L_12:
        /*002c*/ 	.word	0x00000000
        /*0030*/ 	.short	0x0001
        /*0032*/ 	.short	0x0008
        /*0034*/ 	.byte	0x00, 0xf5, 0x21, 0x00


	//----- nvinfo : EIATTR_KPARAM_INFO
	.align		4
.L_13:
        /*0038*/ 	.byte	0x04, 0x17
        /*003a*/ 	.short	(.L_15 - .L_14)
.L_14:
        /*003c*/ 	.word	0x00000000
        /*0040*/ 	.short	0x0000
        /*0042*/ 	.short	0x0000
        /*0044*/ 	.byte	0x00, 0xf5, 0x21, 0x00


	//----- nvinfo : EIATTR_SPARSE_MMA_MASK
	.align		4
.L_15:
        /*0048*/ 	.byte	0x03, 0x50
        /*004a*/ 	.short	0x0000


	//----- nvinfo : EIATTR_MAXREG_COUNT
	.align		4
        /*004c*/ 	.byte	0x03, 0x1b
        /*004e*/ 	.short	0x00ff


	//----- nvinfo : EIATTR_MERCURY_ISA_VERSION
	.align		4
        /*0050*/ 	.byte	0x03, 0x5f
        /*0052*/ 	.short	0x0101


	//----- nvinfo : EIATTR_VRC_CTA_INIT_COUNT
	.align		4
        /*0054*/ 	.byte	0x02, 0x4a
	.zero		1
	.zero		1


	//----- nvinfo : EIATTR_EXIT_INSTR_OFFSETS
	.align		4
        /*0058*/ 	.byte	0x04, 0x1c
        /*005a*/ 	.short	(.L_17 - .L_16)


	//   ....[0]....
.L_16:
        /*005c*/ 	.word	0x000000d0


	//   ....[1]....
        /*0060*/ 	.word	0x00000200


	//----- nvinfo : EIATTR_CBANK_PARAM_SIZE
	.align		4
.L_17:
        /*0064*/ 	.byte	0x03, 0x19
        /*0066*/ 	.short	0x0018


	//----- nvinfo : EIATTR_PARAM_CBANK
	.align		4
        /*0068*/ 	.byte	0x04, 0x0a
        /*006a*/ 	.short	(.L_19 - .L_18)
	.align		4
.L_18:
        /*006c*/ 	.word	index@(.nv.constant0._Z16rgb_to_grayscalePhS_ii)
        /*0070*/ 	.short	0x0380
        /*0072*/ 	.short	0x0018


	//----- nvinfo : EIATTR_SW_WAR
	.align		4
.L_19:
        /*0074*/ 	.byte	0x04, 0x36
        /*0076*/ 	.short	(.L_21 - .L_20)
.L_20:
        /*0078*/ 	.word	0x00000008
.L_21:


//--------------------- .nv.callgraph             --------------------------
	.section	.nv.callgraph,"",@"SHT_CUDA_CALLGRAPH"
	.align	4
	.sectionentsize	8
	.align		4
        /*0000*/ 	.word	0x00000000
	.align		4
        /*0004*/ 	.word	0xffffffff
	.align		4
        /*0008*/ 	.word	0x00000000
	.align		4
        /*000c*/ 	.word	0xfffffffe
	.align		4
        /*0010*/ 	.word	0x00000000
	.align		4
        /*0014*/ 	.word	0xfffffffd
	.align		4
        /*0018*/ 	.word	0x00000000
	.align		4
        /*001c*/ 	.word	0xfffffffc


//--------------------- .text._Z16rgb_to_grayscalePhS_ii --------------------------
	.section	.text._Z16rgb_to_grayscalePhS_ii,"ax",@progbits
	.align	128
        .global         _Z16rgb_to_grayscalePhS_ii
        .type           _Z16rgb_to_grayscalePhS_ii,@function
        .size           _Z16rgb_to_grayscalePhS_ii,(.L_x_1 - _Z16rgb_to_grayscalePhS_ii)
        .other          _Z16rgb_to_grayscalePhS_ii,@"STO_CUDA_ENTRY STV_DEFAULT"
_Z16rgb_to_grayscalePhS_ii:
.text._Z16rgb_to_grayscalePhS_ii:
[----:B------:R-:W-:Y:S01]  /*0000*/  LDC R1, c[0x0][0x37c] ;  /* 0x0000df00ff017b82 */ /* 0x000fe20000000800 */
[----:B------:R-:W0:Y:S07]  /*0010*/  S2R R0, SR_TID.X ;  /* 0x0000000000007919 */ /* 0x000e2e0000002100 */
[----:B------:R-:W0:Y:S01]  /*0020*/  S2UR UR4, SR_CTAID.X ;  /* 0x00000000000479c3 */ /* 0x000e220000002500 */
[----:B------:R-:W1:Y:S01]  /*0030*/  LDCU.64 UR6, c[0x0][0x390] ;  /* 0x00007200ff0677ac */ /* 0x000e620008000a00 */
[----:B------:R-:W2:Y:S06]  /*0040*/  S2R R2, SR_TID.Y ;  /* 0x0000000000027919 */ /* 0x000eac0000002200 */
[----:B------:R-:W0:Y:S08]  /*0050*/  LDC R3, c[0x0][0x360] ;  /* 0x0000d800ff037b82 */ /* 0x000e300000000800 */
[----:B------:R-:W2:Y:S08]  /*0060*/  S2UR UR5, SR_CTAID.Y ;  /* 0x00000000000579c3 */ /* 0x000eb00000002600 */
[----:B------:R-:W2:Y:S01]  /*0070*/  LDC R5, c[0x0][0x364] ;  /* 0x0000d900ff057b82 */ /* 0x000ea20000000800 */
[----:B0-----:R-:W-:Y:S01]  /*0080*/  IMAD R0, R3, UR4, R0 ;  /* 0x0000000403007c24 */ /* 0x001fe2000f8e0200 */
[----:B-1----:R-:W-:Y:S01]  /*0090*/  UIMAD UR4, UR6, UR7, URZ ;  /* 0x00000007060472a4 */ /* 0x002fe2000f8e02ff */
[----:B--2---:R-:W-:-:S04]  /*00a0*/  IMAD R3, R5, UR5, R2 ;  /* 0x0000000505037c24 */ /* 0x004fc8000f8e0202 */
[----:B------:R-:W-:-:S05]  /*00b0*/  IMAD R0, R3, UR6, R0 ;  /* 0x0000000603007c24 */ /* 0x000fca000f8e0200 */
[----:B------:R-:W-:-:S13]  /*00c0*/  ISETP.GE.AND P0, PT, R0, UR4, PT ;  /* 0x0000000400007c0c */ /* 0x000fda000bf06270 */
[----:B------:R-:W-:Y:S05]  /*00d0*/  @P0 EXIT ;  /* 0x000000000000094d */ /* 0x000fea0003800000 */
[----:B------:R-:W0:Y:S01]  /*00e0*/  LDCU.128 UR8, c[0x0][0x380] ;  /* 0x00007000ff0877ac */ /* 0x000e220008000c00 */
[----:B------:R-:W-:Y:S01]  /*00f0*/  IMAD R3, R0, 0x3, RZ ;  /* 0x0000000300037824 */ /* 0x000fe200078e02ff */
[----:B------:R-:W1:Y:S04]  /*0100*/  LDCU.64 UR4, c[0x0][0x358] ;  /* 0x00006b00ff0477ac */ /* 0x000e680008000a00 */
[----:B0-----:R-:W-:-:S04]  /*0110*/  IADD3 R2, P0, PT, R3, UR10, RZ ;  /* 0x0000000a03027c10 */ /* 0x001fc8000ff1e0ff */
[----:B------:R-:W-:-:S05]  /*0120*/  LEA.HI.X.SX32 R3, R3, UR11, 0x1, P0 ;  /* 0x0000000b03037c11 */ /* 0x000fca00080f0eff */
[----:B-1----:R-:W2:Y:S04]  /*0130*/  LDG.E.U8 R5, desc[UR4][R2.64+0x1] ;  /* 0x0000010402057981 */ /* 0x002ea8000c1e1100 */
[----:B------:R-:W3:Y:S04]  /*0140*/  LDG.E.U8 R4, desc[UR4][R2.64] ;  /* 0x0000000402047981 */ /* 0x000ee8000c1e1100 */
[----:B------:R-:W4:Y:S01]  /*0150*/  LDG.E.U8 R6, desc[UR4][R2.64+0x2] ;  /* 0x0000020402067981 */ /* 0x000f22000c1e1100 */
[----:B--2---:R-:W-:Y:S02]  /*0160*/  I2FP.F32.U32 R5, R5 ;  /* 0x0000000500057245 */ /* 0x004fe40000201000 */
[----:B---3--:R-:W-:-:S03]  /*0170*/  I2FP.F32.U32 R4, R4 ;  /* 0x0000000400047245 */ /* 0x008fc60000201000 */
[----:B------:R-:W-:Y:S01]  /*0180*/  FMUL R5, R5, 0.70999997854232788086 ;  /* 0x3f35c28f05057820 */ /* 0x000fe20000400000 */
[----:B----4-:R-:W-:-:S03]  /*0190*/  I2FP.F32.U32 R7, R6 ;  /* 0x0000000600077245 */ /* 0x010fc60000201000 */
[----:B------:R-:W-:-:S04]  /*01a0*/  FFMA R4, R4, 0.20999999344348907471, R5 ;  /* 0x3e570a3d04047823 */ /* 0x000fc80000000005 */
[----:B------:R-:W-:Y:S01]  /*01b0*/  FFMA R7, R7, 0.070000000298023223877, R4 ;  /* 0x3d8f5c2907077823 */ /* 0x000fe20000000004 */
[----:B------:R-:W-:-:S04]  /*01c0*/  IADD3 R4, P0, PT, R0, UR8, RZ ;  /* 0x0000000800047c10 */ /* 0x000fc8000ff1e0ff */
[----:B------:R-:W-:Y:S01]  /*01d0*/  LEA.HI.X.SX32 R5, R0, UR9, 0x1, P0 ;  /* 0x0000000900057c11 */ /* 0x000fe200080f0eff */
[----:B------:R-:W0:Y:S04]  /*01e0*/  F2I.U32.TRUNC.NTZ R7, R7 ;  /* 0x0000000700077305 */ /* 0x000e28000020f000 */
[----:B0-----:R-:W-:Y:S01]  /*01f0*/  STG.E.U8 desc[UR4][R4.64], R7 ;  /* 0x0000000704007986 */ /* 0x001fe2000c101104 */
[----:B------:R-:W-:Y:S05]  /*0200*/  EXIT ;  /* 0x000000000000794d */ /* 0x000fea0003800000 */
.L_x_0:
[----:B------:R-:W-:-:S00]  /*0210*/  BRA `(.L_x_0) ;  /* 0xfffffffc00fc7947 */ /* 0x000fc0000383ffff */
[----:B------:R-:W-:-:S00]  /*0220*/  NOP ;  /* 0x0000000000007918 */ /* 0x000fc00000000000 */
        /* <DEDUP_REMOVED lines=13> */
.L_x_1:


//--------------------- .nv.shared.reserved.0     --------------------------
	.section	.nv.shared.reserved.0,"aw",@nobits
	.weak		__nv_reservedSMEM_offset_0_alias
	.size		__nv_reservedSMEM_offset_0_alias, 0, 64
	.other		__nv_reservedSMEM_offset_0_alias,@"STO_CUDA_RESERVED_SHARED STV_DEFAULT"
__nv_reservedSMEM_offset_0_alias:
	.zero		0
	.zero		64


//--------------------- .nv.constant0._Z16rgb_to_grayscalePhS_ii --------------------------
	.section	.nv.constant0._Z16rgb_to_grayscalePhS_ii,"a",@progbits
	.sectionflags	@""
	.align	4
.nv.constant0._Z16rgb_to_grayscalePhS_ii:
	.zero		920


//--------------------- SYMBOLS --------------------------

	.type		.nv.reservedSmem.offset0,@object
	.size		.nv.reservedSmem.offset0,0x4
